	.headerflags	@"EF_CUDA_TEXMODE_UNIFIED EF_CUDA_64BIT_ADDRESS EF_CUDA_ACCELERATORS EF_CUDA_SM90 EF_CUDA_VIRTUAL_SM(EF_CUDA_SM90)"
	.elftype	@"ET_EXEC"


//--------------------- .nv.info                  --------------------------
	.section	.nv.info,"",@"SHT_CUDA_INFO"
	.align	4


	//----- nvinfo : EIATTR_REGCOUNT
	.align		4
        /*0000*/ 	.byte	0x04, 0x2f
        /*0002*/ 	.short	(.L_3 - .L_2)
	.align		4
.L_2:
        /*0004*/ 	.word	index@(triton_poi_fused__native_batch_norm_legit_no_training_relu_26)
        /*0008*/ 	.word	0x00000011


	//----- nvinfo : EIATTR_MIN_STACK_SIZE
	.align		4
.L_3:
        /*000c*/ 	.byte	0x04, 0x12
        /*000e*/ 	.short	(.L_5 - .L_4)
	.align		4
.L_4:
        /*0010*/ 	.word	index@(triton_poi_fused__native_batch_norm_legit_no_training_relu_26)
        /*0014*/ 	.word	0x00000000


	//----- nvinfo : EIATTR_FRAME_SIZE
	.align		4
.L_5:
        /*0018*/ 	.byte	0x04, 0x11
        /*001a*/ 	.short	(.L_7 - .L_6)
	.align		4
.L_6:
        /*001c*/ 	.word	index@(triton_poi_fused__native_batch_norm_legit_no_training_relu_26)
        /*0020*/ 	.word	0x00000000


	//----- nvinfo : EIATTR_MIN_STACK_SIZE
	.align		4
.L_7:
        /*0024*/ 	.byte	0x04, 0x12
        /*0026*/ 	.short	(.L_9 - .L_8)
	.align		4
.L_8:
        /*0028*/ 	.word	index@(triton_poi_fused__native_batch_norm_legit_no_training_relu_26)
        /*002c*/ 	.word	0x00000000
.L_9:


//--------------------- .nv.info.triton_poi_fused__native_batch_norm_legit_no_training_relu_26 --------------------------
	.section	.nv.info.triton_poi_fused__native_batch_norm_legit_no_training_relu_26,"",@"SHT_CUDA_INFO"
	.sectionflags	@""
	.align	4


	//----- nvinfo : EIATTR_CUDA_API_VERSION
	.align		4
        /*0000*/ 	.byte	0x04, 0x37
        /*0002*/ 	.short	(.L_11 - .L_10)
.L_10:
        /*0004*/ 	.word	0x0000007c


	//----- nvinfo : EIATTR_KPARAM_INFO
	.align		4
.L_11:
        /*0008*/ 	.byte	0x04, 0x17
        /*000a*/ 	.short	(.L_13 - .L_12)
.L_12:
        /*000c*/ 	.word	0x00000000
        /*0010*/ 	.short	0x0006
        /*0012*/ 	.short	0x0030
        /*0014*/ 	.byte	0x00, 0xf0, 0x11, 0x00


	//----- nvinfo : EIATTR_KPARAM_INFO
	.align		4
.L_13:
        /*0018*/ 	.byte	0x04, 0x17
        /*001a*/ 	.short	(.L_15 - .L_14)
.L_14:
        /*001c*/ 	.word	0x00000000
        /*0020*/ 	.short	0x0005
        /*0022*/ 	.short	0x0028
        /*0024*/ 	.byte	0x00, 0xf4, 0x21, 0x00


	//----- nvinfo : EIATTR_KPARAM_INFO
	.align		4
.L_15:
        /*0028*/ 	.byte	0x04, 0x17
        /*002a*/ 	.short	(.L_17 - .L_16)
.L_16:
        /*002c*/ 	.word	0x00000000
        /*0030*/ 	.short	0x0004
        /*0032*/ 	.short	0x0020
        /*0034*/ 	.byte	0x00, 0xf4, 0x21, 0x00


	//----- nvinfo : EIATTR_KPARAM_INFO
	.align		4
.L_17:
        /*0038*/ 	.byte	0x04, 0x17
        /*003a*/ 	.short	(.L_19 - .L_18)
.L_18:
        /*003c*/ 	.word	0x00000000
        /*0040*/ 	.short	0x0003
        /*0042*/ 	.short	0x0018
        /*0044*/ 	.byte	0x00, 0xf4, 0x21, 0x00


	//----- nvinfo : EIATTR_KPARAM_INFO
	.align		4
.L_19:
        /*0048*/ 	.byte	0x04, 0x17
        /*004a*/ 	.short	(.L_21 - .L_20)
.L_20:
        /*004c*/ 	.word	0x00000000
        /*0050*/ 	.short	0x0002
        /*0052*/ 	.short	0x0010
        /*0054*/ 	.byte	0x00, 0xf4, 0x21, 0x00


	//----- nvinfo : EIATTR_KPARAM_INFO
	.align		4
.L_21:
        /*0058*/ 	.byte	0x04, 0x17
        /*005a*/ 	.short	(.L_23 - .L_22)
.L_22:
        /*005c*/ 	.word	0x00000000
        /*0060*/ 	.short	0x0001
        /*0062*/ 	.short	0x0008
        /*0064*/ 	.byte	0x00, 0xf4, 0x21, 0x00


	//----- nvinfo : EIATTR_KPARAM_INFO
	.align		4
.L_23:
        /*0068*/ 	.byte	0x04, 0x17
        /*006a*/ 	.short	(.L_25 - .L_24)
.L_24:
        /*006c*/ 	.word	0x00000000
        /*0070*/ 	.short	0x0000
        /*0072*/ 	.short	0x0000
        /*0074*/ 	.byte	0x00, 0xf4, 0x21, 0x00


	//----- nvinfo : EIATTR_SPARSE_MMA_MASK
	.align		4
.L_25:
        /*0078*/ 	.byte	0x03, 0x50
        /*007a*/ 	.short	0x0000


	//----- nvinfo : EIATTR_MAXREG_COUNT
	.align		4
        /*007c*/ 	.byte	0x03, 0x1b
        /*007e*/ 	.short	0x00ff


	//----- nvinfo : EIATTR_EXIT_INSTR_OFFSETS
	.align		4
        /*0080*/ 	.byte	0x04, 0x1c
        /*0082*/ 	.short	(.L_27 - .L_26)


	//   ....[0]....
.L_26:
        /*0084*/ 	.word	0x00000360


	//----- nvinfo : EIATTR_REQNTID
	.align		4
.L_27:
        /*0088*/ 	.byte	0x04, 0x10
        /*008a*/ 	.short	(.L_29 - .L_28)
.L_28:
        /*008c*/ 	.word	0x00000080
        /*0090*/ 	.word	0x00000001
        /*0094*/ 	.word	0x00000001


	//----- nvinfo : EIATTR_CBANK_PARAM_SIZE
	.align		4
.L_29:
        /*0098*/ 	.byte	0x03, 0x19
        /*009a*/ 	.short	0x0034


	//----- nvinfo : EIATTR_PARAM_CBANK
	.align		4
        /*009c*/ 	.byte	0x04, 0x0a
        /*009e*/ 	.short	(.L_31 - .L_30)
	.align		4
.L_30:
        /*00a0*/ 	.word	index@(.nv.constant0.triton_poi_fused__native_batch_norm_legit_no_training_relu_26)
        /*00a4*/ 	.short	0x0210
        /*00a6*/ 	.short	0x0034


	//----- nvinfo : EIATTR_SW_WAR
	.align		4
.L_31:
        /*00a8*/ 	.byte	0x04, 0x36
        /*00aa*/ 	.short	(.L_33 - .L_32)
.L_32:
        /*00ac*/ 	.word	0x00000008
.L_33:


//--------------------- .nv.callgraph             --------------------------
	.section	.nv.callgraph,"",@"SHT_CUDA_CALLGRAPH"
	.align	4
	.sectionentsize	8
	.align		4
        /*0000*/ 	.word	0x00000000
	.align		4
        /*0004*/ 	.word	0xffffffff
	.align		4
        /*0008*/ 	.word	0x00000000
	.align		4
        /*000c*/ 	.word	0xfffffffe
	.align		4
        /*0010*/ 	.word	0x00000000
	.align		4
        /*0014*/ 	.word	0xfffffffd
	.align		4
        /*0018*/ 	.word	0x00000000
	.align		4
        /*001c*/ 	.word	0xfffffffc


//--------------------- .nv.constant4             --------------------------
	.section	.nv.constant4,"a",@progbits
	.align	8
	.align		8
.nv.constant4:
        /*0000*/ 	.dword	_$_str
	.align		8
        /*0008*/ 	.dword	_$_str_$_2


//--------------------- .text.triton_poi_fused__native_batch_norm_legit_no_training_relu_26 --------------------------
	.section	.text.triton_poi_fused__native_batch_norm_legit_no_training_relu_26,"ax",@progbits
	.align	128
        .global         triton_poi_fused__native_batch_norm_legit_no_training_relu_26
        .type           triton_poi_fused__native_batch_norm_legit_no_training_relu_26,@function
        .size           triton_poi_fused__native_batch_norm_legit_no_training_relu_26,(.L_x_1 - triton_poi_fused__native_batch_norm_legit_no_training_relu_26)
        .other          triton_poi_fused__native_batch_norm_legit_no_training_relu_26,@"STO_CUDA_ENTRY STV_DEFAULT"
triton_poi_fused__native_batch_norm_legit_no_training_relu_26:
.text.triton_poi_fused__native_batch_norm_legit_no_training_relu_26:
[----:B------:R-:W-:Y:S01]  /*0000*/  LDC R1, c[0x0][0x28] ;  /* 0x00000a00ff017b82 */ /* 0x000fe20000000800 */
[----:B------:R-:W1:Y:S07]  /*0010*/  S2R R0, SR_TID.X ;  /* 0x0000000000007919 */ /* 0x000e6e0000002100 */
[----:B------:R-:W2:Y:S01]  /*0020*/  LDC.64 R6, c[0x0][0x220] ;  /* 0x00008800ff067b82 */ /* 0x000ea20000000a00 */
[----:B------:R-:W-:Y:S01]  /*0030*/  ULDC.64 UR4, c[0x0][0x208] ;  /* 0x0000820000047ab9 */ /* 0x000fe20000000a00 */
[----:B------:R-:W3:Y:S06]  /*0040*/  S2R R5, SR_CTAID.X ;  /* 0x0000000000057919 */ /* 0x000eec0000002500 */
[----:B------:R-:W4:Y:S08]  /*0050*/  LDC.64 R8, c[0x0][0x228] ;  /* 0x00008a00ff087b82 */ /* 0x000f300000000a00 */
[----:B------:R-:W5:Y:S01]  /*0060*/  LDC.64 R10, c[0x0][0x230] ;  /* 0x00008c00ff0a7b82 */ /* 0x000f620000000a00 */
[----:B-1----:R-:W-:-:S02]  /*0070*/  SHF.L.U32 R0, R0, 0x1, RZ ;  /* 0x0000000100007819 */ /* 0x002fc400000006ff */
[----:B---3--:R-:W-:Y:S02]  /*0080*/  SHF.R.S32.HI R3, RZ, 0x17, R5 ;  /* 0x00000017ff037819 */ /* 0x008fe40000011405 */
[----:B------:R-:W-:Y:S02]  /*0090*/  LOP3.LUT R0, R0, 0xfe, RZ, 0xc0, !PT ;  /* 0x000000fe00007812 */ /* 0x000fe400078ec0ff */
[----:B------:R-:W-:Y:S02]  /*00a0*/  SGXT R3, R3, 0x1 ;  /* 0x000000010303781a */ /* 0x000fe40000000200 */
[----:B------:R-:W-:Y:S02]  /*00b0*/  LEA R0, R5, R0, 0x8 ;  /* 0x0000000005007211 */ /* 0x000fe400078e40ff */
[----:B------:R-:W1:Y:S02]  /*00c0*/  LDC.64 R4, c[0x0][0x218] ;  /* 0x00008600ff047b82 */ /* 0x000e640000000a00 */
[----:B------:R-:W-:-:S04]  /*00d0*/  LEA.HI R3, R3, R0, RZ, 0x6 ;  /* 0x0000000003037211 */ /* 0x000fc800078f30ff */
[--C-:B------:R-:W-:Y:S02]  /*00e0*/  SHF.R.S32.HI R2, RZ, 0x6, R3.reuse ;  /* 0x00000006ff027819 */ /* 0x100fe40000011403 */
[----:B------:R-:W-:-:S04]  /*00f0*/  SHF.R.S32.HI R3, RZ, 0x1f, R3 ;  /* 0x0000001fff037819 */ /* 0x000fc80000011403 */
[----:B------:R-:W-:-:S04]  /*0100*/  LEA.HI R3, R3, R2, RZ, 0x8 ;  /* 0x0000000203037211 */ /* 0x000fc800078f40ff */
[----:B------:R-:W-:-:S04]  /*0110*/  LOP3.LUT R3, R3, 0xffffff00, RZ, 0xc0, !PT ;  /* 0xffffff0003037812 */ /* 0x000fc800078ec0ff */
[----:B------:R-:W-:Y:S02]  /*0120*/  IADD3 R13, R2, -R3, RZ ;  /* 0x80000003020d7210 */ /* 0x000fe40007ffe0ff */
[----:B------:R-:W3:Y:S03]  /*0130*/  LDC.64 R2, c[0x0][0x210] ;  /* 0x00008400ff027b82 */ /* 0x000ee60000000a00 */
[----:B--2---:R-:W-:-:S06]  /*0140*/  IMAD.WIDE R6, R13, 0x4, R6 ;  /* 0x000000040d067825 */ /* 0x004fcc00078e0206 */
[----:B------:R-:W2:Y:S01]  /*0150*/  LDG.E.EL R6, desc[UR4][R6.64] ;  /* 0x0000000406067981 */ /* 0x000ea2000c2e1900 */
[----:B-1----:R-:W-:-:S05]  /*0160*/  IMAD.WIDE R4, R13, 0x4, R4 ;  /* 0x000000040d047825 */ /* 0x002fca00078e0204 */
[----:B------:R1:W2:Y:S01]  /*0170*/  LDG.E.EL R12, desc[UR4][R4.64] ;  /* 0x00000004040c7981 */ /* 0x0002a2000c2e1900 */
[----:B---3--:R-:W-:Y:S01]  /*0180*/  IMAD.WIDE R2, R0, 0x4, R2 ;  /* 0x0000000400027825 */ /* 0x008fe200078e0202 */
[----:B------:R-:W-:Y:S01]  /*0190*/  HFMA2.MMA R14, -RZ, RZ, 1.625, 0 ;  /* 0x3e800000ff0e7435 */ /* 0x000fe200000001ff */
[----:B-1----:R-:W1:Y:S04]  /*01a0*/  LDC.64 R4, c[0x0][0x238] ;  /* 0x00008e00ff047b82 */ /* 0x002e680000000a00 */
[----:B------:R-:W3:Y:S01]  /*01b0*/  LDG.E.64 R2, desc[UR4][R2.64] ;  /* 0x0000000402027981 */ /* 0x000ee2000c1e1b00 */
[----:B----4-:R-:W-:-:S04]  /*01c0*/  IMAD.WIDE R8, R13, 0x4, R8 ;  /* 0x000000040d087825 */ /* 0x010fc800078e0208 */
[----:B-----5:R-:W-:Y:S02]  /*01d0*/  IMAD.WIDE R10, R13, 0x4, R10 ;  /* 0x000000040d0a7825 */ /* 0x020fe400078e020a */
[----:B------:R-:W4:Y:S04]  /*01e0*/  LDG.E.EL R8, desc[UR4][R8.64] ;  /* 0x0000000408087981 */ /* 0x000f28000c2e1900 */
[----:B------:R-:W4:Y:S01]  /*01f0*/  LDG.E.EL R11, desc[UR4][R10.64] ;  /* 0x000000040a0b7981 */ /* 0x000f22000c2e1900 */
[----:B-1----:R-:W-:-:S04]  /*0200*/  IMAD.WIDE R4, R0, 0x4, R4 ;  /* 0x0000000400047825 */ /* 0x002fc800078e0204 */
[----:B--2---:R-:W-:-:S04]  /*0210*/  FADD R6, R6, 9.9999997473787516356e-06 ;  /* 0x3727c5ac06067421 */ /* 0x004fc80000000000 */
[----:B------:R-:W1:Y:S02]  /*0220*/  MUFU.SQRT R7, R6 ;  /* 0x0000000600077308 */ /* 0x000e640000002000 */
[C---:B-1----:R-:W-:Y:S02]  /*0230*/  FSETP.GT.AND P0, PT, R7.reuse, 8.50705917302346158658e+37, PT ;  /* 0x7e8000000700780b */ /* 0x042fe40003f04000 */
[----:B------:R-:W-:-:S11]  /*0240*/  FSETP.GEU.AND P1, PT, R7, 1.175494350822287508e-38, PT ;  /* 0x008000000700780b */ /* 0x000fd60003f2e000 */
[----:B------:R-:W-:-:S04]  /*0250*/  @P0 FMUL R7, R7, 0.25 ;  /* 0x3e80000007070820 */ /* 0x000fc80000400000 */
[----:B------:R-:W-:-:S06]  /*0260*/  @!P1 FMUL R7, R7, 16777216 ;  /* 0x4b80000007079820 */ /* 0x000fcc0000400000 */
[----:B------:R-:W1:Y:S01]  /*0270*/  MUFU.RCP R7, R7 ;  /* 0x0000000700077308 */ /* 0x000e620000001000 */
[----:B------:R-:W-:Y:S01]  /*0280*/  FSEL R14, R14, 1, P0 ;  /* 0x3f8000000e0e7808 */ /* 0x000fe20000000000 */
[----:B---3--:R-:W-:-:S04]  /*0290*/  FADD R2, R2, -R12 ;  /* 0x8000000c02027221 */ /* 0x008fc80000000000 */
[----:B------:R-:W-:Y:S01]  /*02a0*/  @!P1 FMUL R14, R14, 16777216 ;  /* 0x4b8000000e0e9820 */ /* 0x000fe20000400000 */
[----:B------:R-:W-:-:S03]  /*02b0*/  FADD R3, R3, -R12 ;  /* 0x8000000c03037221 */ /* 0x000fc60000000000 */
[----:B-1----:R-:W-:-:S04]  /*02c0*/  FMUL R14, R7, R14 ;  /* 0x0000000e070e7220 */ /* 0x002fc80000400000 */
[-C--:B------:R-:W-:Y:S01]  /*02d0*/  FMUL R2, R2, R14.reuse ;  /* 0x0000000e02027220 */ /* 0x080fe20000400000 */
[----:B------:R-:W-:-:S03]  /*02e0*/  FMUL R14, R3, R14 ;  /* 0x0000000e030e7220 */ /* 0x000fc60000400000 */
[C-C-:B----4-:R-:W-:Y:S01]  /*02f0*/  FFMA R2, R8.reuse, R2, R11.reuse ;  /* 0x0000000208027223 */ /* 0x150fe2000000000b */
[----:B------:R-:W-:-:S04]  /*0300*/  FFMA R14, R8, R14, R11 ;  /* 0x0000000e080e7223 */ /* 0x000fc8000000000b */
[----:B------:R-:W-:Y:S02]  /*0310*/  FSETP.GEU.AND P0, PT, R2, RZ, PT ;  /* 0x000000ff0200720b */ /* 0x000fe40003f0e000 */
[----:B------:R-:W-:Y:S02]  /*0320*/  FSETP.GEU.AND P1, PT, R14, RZ, PT ;  /* 0x000000ff0e00720b */ /* 0x000fe40003f2e000 */
[----:B------:R-:W-:Y:S02]  /*0330*/  FSEL R2, R2, RZ, P0 ;  /* 0x000000ff02027208 */ /* 0x000fe40000000000 */
[----:B------:R-:W-:-:S05]  /*0340*/  FSEL R3, R14, RZ, P1 ;  /* 0x000000ff0e037208 */ /* 0x000fca0000800000 */
[----:B------:R-:W-:Y:S01]  /*0350*/  STG.E.64 desc[UR4][R4.64], R2 ;  /* 0x0000000204007986 */ /* 0x000fe2000c101b04 */
[----:B------:R-:W-:Y:S05]  /*0360*/  EXIT ;  /* 0x000000000000794d */ /* 0x000fea0003800000 */
.L_x_0:
[----:B------:R-:W-:-:S00]  /*0370*/  BRA `(.L_x_0) ;  /* 0xfffffffc00fc7947 */ /* 0x000fc0000383ffff */
[----:B------:R-:W-:-:S00]  /*0380*/  NOP ;  /* 0x0000000000007918 */ /* 0x000fc00000000000 */
[----:B------:R-:W-:-:S00]  /*0390*/  NOP ;  /* 0x0000000000007918 */ /* 0x000fc00000000000 */
[----:B------:R-:W-:-:S00]  /*03a0*/  NOP ;  /* 0x0000000000007918 */ /* 0x000fc00000000000 */
[----:B------:R-:W-:-:S00]  /*03b0*/  NOP ;  /* 0x0000000000007918 */ /* 0x000fc00000000000 */
[----:B------:R-:W-:-:S00]  /*03c0*/  NOP ;  /* 0x0000000000007918 */ /* 0x000fc00000000000 */
[----:B------:R-:W-:-:S00]  /*03d0*/  NOP ;  /* 0x0000000000007918 */ /* 0x000fc00000000000 */
[----:B------:R-:W-:-:S00]  /*03e0*/  NOP ;  /* 0x0000000000007918 */ /* 0x000fc00000000000 */
[----:B------:R-:W-:-:S00]  /*03f0*/  NOP ;  /* 0x0000000000007918 */ /* 0x000fc00000000000 */
.L_x_1:


//--------------------- .nv.global.init           --------------------------
	.section	.nv.global.init,"aw",@progbits
.nv.global.init:
	.type		_$_str,@object
	.size		_$_str,(_$_str_$_2 - _$_str)
_$_str:
        /*0000*/ 	.byte	0x5f, 0x5f, 0x43, 0x55, 0x44, 0x41, 0x5f, 0x46, 0x54, 0x5a, 0x00
	.type		_$_str_$_2,@object
	.size		_$_str_$_2,(.L_1 - _$_str_$_2)
_$_str_$_2:
        /*000b*/ 	.byte	0x5f, 0x5f, 0x43, 0x55, 0x44, 0x41, 0x5f, 0x50, 0x52, 0x45, 0x43, 0x5f, 0x53, 0x51, 0x52, 0x54
        /*001b*/ 	.byte	0x00
.L_1:


//--------------------- .nv.constant0.triton_poi_fused__native_batch_norm_legit_no_training_relu_26 --------------------------
	.section	.nv.constant0.triton_poi_fused__native_batch_norm_legit_no_training_relu_26,"a",@progbits
	.sectionflags	@""
	.align	4
.nv.constant0.triton_poi_fused__native_batch_norm_legit_no_training_relu_26:
	.zero		580
